	.headerflags	@"EF_CUDA_TEXMODE_UNIFIED EF_CUDA_64BIT_ADDRESS EF_CUDA_ACCELERATORS EF_CUDA_SM90 EF_CUDA_VIRTUAL_SM(EF_CUDA_SM90)"
	.elftype	@"ET_EXEC"


//--------------------- .nv.info                  --------------------------
	.section	.nv.info,"",@"SHT_CUDA_INFO"
	.align	4


	//----- nvinfo : EIATTR_REGCOUNT
	.align		4
        /*0000*/ 	.byte	0x04, 0x2f
        /*0002*/ 	.short	(.L_1 - .L_0)
	.align		4
.L_0:
        /*0004*/ 	.word	index@(triton_poi_fused_native_layer_norm_1)
        /*0008*/ 	.word	0x00000018


	//----- nvinfo : EIATTR_MIN_STACK_SIZE
	.align		4
.L_1:
        /*000c*/ 	.byte	0x04, 0x12
        /*000e*/ 	.short	(.L_3 - .L_2)
	.align		4
.L_2:
        /*0010*/ 	.word	index@(triton_poi_fused_native_layer_norm_1)
        /*0014*/ 	.word	0x00000000


	//----- nvinfo : EIATTR_FRAME_SIZE
	.align		4
.L_3:
        /*0018*/ 	.byte	0x04, 0x11
        /*001a*/ 	.short	(.L_5 - .L_4)
	.align		4
.L_4:
        /*001c*/ 	.word	index@(triton_poi_fused_native_layer_norm_1)
        /*0020*/ 	.word	0x00000000


	//----- nvinfo : EIATTR_MIN_STACK_SIZE
	.align		4
.L_5:
        /*0024*/ 	.byte	0x04, 0x12
        /*0026*/ 	.short	(.L_7 - .L_6)
	.align		4
.L_6:
        /*0028*/ 	.word	index@(triton_poi_fused_native_layer_norm_1)
        /*002c*/ 	.word	0x00000000
.L_7:


//--------------------- .nv.info.triton_poi_fused_native_layer_norm_1 --------------------------
	.section	.nv.info.triton_poi_fused_native_layer_norm_1,"",@"SHT_CUDA_INFO"
	.sectionflags	@""
	.align	4


	//----- nvinfo : EIATTR_CUDA_API_VERSION
	.align		4
        /*0000*/ 	.byte	0x04, 0x37
        /*0002*/ 	.short	(.L_9 - .L_8)
.L_8:
        /*0004*/ 	.word	0x0000007c


	//----- nvinfo : EIATTR_KPARAM_INFO
	.align		4
.L_9:
        /*0008*/ 	.byte	0x04, 0x17
        /*000a*/ 	.short	(.L_11 - .L_10)
.L_10:
        /*000c*/ 	.word	0x00000000
        /*0010*/ 	.short	0x0007
        /*0012*/ 	.short	0x0034
        /*0014*/ 	.byte	0x00, 0xf0, 0x11, 0x00


	//----- nvinfo : EIATTR_KPARAM_INFO
	.align		4
.L_11:
        /*0018*/ 	.byte	0x04, 0x17
        /*001a*/ 	.short	(.L_13 - .L_12)
.L_12:
        /*001c*/ 	.word	0x00000000
        /*0020*/ 	.short	0x0006
        /*0022*/ 	.short	0x0030
        /*0024*/ 	.byte	0x00, 0xf0, 0x11, 0x00


	//----- nvinfo : EIATTR_KPARAM_INFO
	.align		4
.L_13:
        /*0028*/ 	.byte	0x04, 0x17
        /*002a*/ 	.short	(.L_15 - .L_14)
.L_14:
        /*002c*/ 	.word	0x00000000
        /*0030*/ 	.short	0x0005
        /*0032*/ 	.short	0x0028
        /*0034*/ 	.byte	0x00, 0xf4, 0x21, 0x00


	//----- nvinfo : EIATTR_KPARAM_INFO
	.align		4
.L_15:
        /*0038*/ 	.byte	0x04, 0x17
        /*003a*/ 	.short	(.L_17 - .L_16)
.L_16:
        /*003c*/ 	.word	0x00000000
        /*0040*/ 	.short	0x0004
        /*0042*/ 	.short	0x0020
        /*0044*/ 	.byte	0x00, 0xf4, 0x21, 0x00


	//----- nvinfo : EIATTR_KPARAM_INFO
	.align		4
.L_17:
        /*0048*/ 	.byte	0x04, 0x17
        /*004a*/ 	.short	(.L_19 - .L_18)
.L_18:
        /*004c*/ 	.word	0x00000000
        /*0050*/ 	.short	0x0003
        /*0052*/ 	.short	0x0018
        /*0054*/ 	.byte	0x00, 0xf4, 0x21, 0x00


	//----- nvinfo : EIATTR_KPARAM_INFO
	.align		4
.L_19:
        /*0058*/ 	.byte	0x04, 0x17
        /*005a*/ 	.short	(.L_21 - .L_20)
.L_20:
        /*005c*/ 	.word	0x00000000
        /*0060*/ 	.short	0x0002
        /*0062*/ 	.short	0x0010
        /*0064*/ 	.byte	0x00, 0xf4, 0x21, 0x00


	//----- nvinfo : EIATTR_KPARAM_INFO
	.align		4
.L_21:
        /*0068*/ 	.byte	0x04, 0x17
        /*006a*/ 	.short	(.L_23 - .L_22)
.L_22:
        /*006c*/ 	.word	0x00000000
        /*0070*/ 	.short	0x0001
        /*0072*/ 	.short	0x0008
        /*0074*/ 	.byte	0x00, 0xf4, 0x21, 0x00


	//----- nvinfo : EIATTR_KPARAM_INFO
	.align		4
.L_23:
        /*0078*/ 	.byte	0x04, 0x17
        /*007a*/ 	.short	(.L_25 - .L_24)
.L_24:
        /*007c*/ 	.word	0x00000000
        /*0080*/ 	.short	0x0000
        /*0082*/ 	.short	0x0000
        /*0084*/ 	.byte	0x00, 0xf4, 0x21, 0x00


	//----- nvinfo : EIATTR_SPARSE_MMA_MASK
	.align		4
.L_25:
        /*0088*/ 	.byte	0x03, 0x50
        /*008a*/ 	.short	0x0000


	//----- nvinfo : EIATTR_MAXREG_COUNT
	.align		4
        /*008c*/ 	.byte	0x03, 0x1b
        /*008e*/ 	.short	0x00ff


	//----- nvinfo : EIATTR_EXIT_INSTR_OFFSETS
	.align		4
        /*0090*/ 	.byte	0x04, 0x1c
        /*0092*/ 	.short	(.L_27 - .L_26)


	//   ....[0]....
.L_26:
        /*0094*/ 	.word	0x00000410


	//   ....[1]....
        /*0098*/ 	.word	0x00000470


	//----- nvinfo : EIATTR_REQNTID
	.align		4
.L_27:
        /*009c*/ 	.byte	0x04, 0x10
        /*009e*/ 	.short	(.L_29 - .L_28)
.L_28:
        /*00a0*/ 	.word	0x00000080
        /*00a4*/ 	.word	0x00000001
        /*00a8*/ 	.word	0x00000001


	//----- nvinfo : EIATTR_CBANK_PARAM_SIZE
	.align		4
.L_29:
        /*00ac*/ 	.byte	0x03, 0x19
        /*00ae*/ 	.short	0x0038


	//----- nvinfo : EIATTR_PARAM_CBANK
	.align		4
        /*00b0*/ 	.byte	0x04, 0x0a
        /*00b2*/ 	.short	(.L_31 - .L_30)
	.align		4
.L_30:
        /*00b4*/ 	.word	index@(.nv.constant0.triton_poi_fused_native_layer_norm_1)
        /*00b8*/ 	.short	0x0210
        /*00ba*/ 	.short	0x0038


	//----- nvinfo : EIATTR_SW_WAR
	.align		4
.L_31:
        /*00bc*/ 	.byte	0x04, 0x36
        /*00be*/ 	.short	(.L_33 - .L_32)
.L_32:
        /*00c0*/ 	.word	0x00000008
.L_33:


//--------------------- .nv.callgraph             --------------------------
	.section	.nv.callgraph,"",@"SHT_CUDA_CALLGRAPH"
	.align	4
	.sectionentsize	8
	.align		4
        /*0000*/ 	.word	0x00000000
	.align		4
        /*0004*/ 	.word	0xffffffff
	.align		4
        /*0008*/ 	.word	0x00000000
	.align		4
        /*000c*/ 	.word	0xfffffffe
	.align		4
        /*0010*/ 	.word	0x00000000
	.align		4
        /*0014*/ 	.word	0xfffffffd
	.align		4
        /*0018*/ 	.word	0x00000000
	.align		4
        /*001c*/ 	.word	0xfffffffc


//--------------------- .text.triton_poi_fused_native_layer_norm_1 --------------------------
	.section	.text.triton_poi_fused_native_layer_norm_1,"ax",@progbits
	.sectionflags	@"SHF_BARRIERS=1"
	.align	128
        .global         triton_poi_fused_native_layer_norm_1
        .type           triton_poi_fused_native_layer_norm_1,@function
        .size           triton_poi_fused_native_layer_norm_1,(.L_x_1 - triton_poi_fused_native_layer_norm_1)
        .other          triton_poi_fused_native_layer_norm_1,@"STO_CUDA_ENTRY STV_DEFAULT"
triton_poi_fused_native_layer_norm_1:
.text.triton_poi_fused_native_layer_norm_1:
[----:B------:R-:W0:Y:S01]  /*0000*/  LDC R1, c[0x0][0x28] ;  /* 0x00000a00ff017b82 */ /* 0x000e220000000800 */
[----:B------:R-:W1:Y:S07]  /*0010*/  S2R R7, SR_CTAID.Y ;  /* 0x0000000000077919 */ /* 0x000e6e0000002600 */
[----:B------:R-:W2:Y:S01]  /*0020*/  LDC.64 R12, c[0x0][0x210] ;  /* 0x00008400ff0c7b82 */ /* 0x000ea20000000a00 */
[----:B------:R-:W-:Y:S01]  /*0030*/  IMAD.MOV.U32 R14, RZ, RZ, RZ ;  /* 0x000000ffff0e7224 */ /* 0x000fe200078e00ff */
[----:B------:R-:W-:Y:S01]  /*0040*/  ULDC.64 UR6, c[0x0][0x208] ;  /* 0x0000820000067ab9 */ /* 0x000fe20000000a00 */
[----:B------:R-:W3:Y:S01]  /*0050*/  S2R R0, SR_TID.X ;  /* 0x0000000000007919 */ /* 0x000ee20000002100 */
[----:B------:R-:W4:Y:S04]  /*0060*/  S2R R9, SR_CTAID.X ;  /* 0x0000000000097919 */ /* 0x000f280000002500 */
[----:B------:R-:W5:Y:S08]  /*0070*/  LDC.64 R10, c[0x0][0x218] ;  /* 0x00008600ff0a7b82 */ /* 0x000f700000000a00 */
[----:B------:R-:W2:Y:S01]  /*0080*/  LDC.64 R16, c[0x0][0x220] ;  /* 0x00008800ff107b82 */ /* 0x000ea20000000a00 */
[----:B-1----:R-:W-:Y:S01]  /*0090*/  IMAD.SHL.U32 R7, R7, 0x20, RZ ;  /* 0x0000002007077824 */ /* 0x002fe200078e00ff */
[----:B---3--:R-:W-:-:S04]  /*00a0*/  SHF.R.U32.HI R6, RZ, 0x5, R0 ;  /* 0x00000005ff067819 */ /* 0x008fc80000011600 */
[----:B------:R-:W-:Y:S01]  /*00b0*/  LOP3.LUT R19, R7, 0x1f, R0, 0xf8, !PT ;  /* 0x0000001f07137812 */ /* 0x000fe200078ef800 */
[----:B----4-:R-:W-:Y:S01]  /*00c0*/  IMAD.SHL.U32 R9, R9, 0x4, RZ ;  /* 0x0000000409097824 */ /* 0x010fe200078e00ff */
[----:B------:R-:W-:Y:S02]  /*00d0*/  SGXT.U32 R6, R6, 0x2 ;  /* 0x000000020606781a */ /* 0x000fe40000000000 */
[----:B------:R-:W-:Y:S01]  /*00e0*/  SHF.R.S32.HI R2, RZ, 0x1f, R19 ;  /* 0x0000001fff027819 */ /* 0x000fe20000011413 */
[----:B-----5:R-:W-:Y:S01]  /*00f0*/  IMAD.WIDE R10, R19, 0x4, R10 ;  /* 0x00000004130a7825 */ /* 0x020fe200078e020a */
[----:B------:R-:W-:Y:S02]  /*0100*/  LOP3.LUT R15, R9, R6, RZ, 0xfc, !PT ;  /* 0x00000006090f7212 */ /* 0x000fe400078efcff */
[----:B------:R-:W-:Y:S02]  /*0110*/  LEA.HI R2, R2, R19, RZ, 0x4 ;  /* 0x0000001302027211 */ /* 0x000fe400078f20ff */
[----:B------:R-:W-:-:S02]  /*0120*/  ISETP.GE.AND P1, PT, R15, 0x4, PT ;  /* 0x000000040f00780c */ /* 0x000fc40003f26270 */
[C---:B------:R-:W-:Y:S01]  /*0130*/  LOP3.LUT R4, R2.reuse, 0xfffffff0, RZ, 0xc0, !PT ;  /* 0xfffffff002047812 */ /* 0x040fe200078ec0ff */
[----:B------:R-:W-:Y:S01]  /*0140*/  IMAD.SHL.U32 R2, R2, 0x4, RZ ;  /* 0x0000000402027824 */ /* 0x000fe200078e00ff */
[C---:B------:R-:W-:Y:S02]  /*0150*/  ISETP.LT.AND P0, PT, R19.reuse, 0x40, !P1 ;  /* 0x000000401300780c */ /* 0x040fe40004f01270 */
[C---:B------:R-:W-:Y:S01]  /*0160*/  ISETP.GE.AND P2, PT, R19.reuse, 0x40, PT ;  /* 0x000000401300780c */ /* 0x040fe20003f46270 */
[----:B------:R-:W-:Y:S01]  /*0170*/  IMAD.IADD R4, R19, 0x1, -R4 ;  /* 0x0000000113047824 */ /* 0x000fe200078e0a04 */
[----:B------:R-:W-:-:S03]  /*0180*/  LOP3.LUT R3, R2, 0xffffffc0, RZ, 0xc0, !PT ;  /* 0xffffffc002037812 */ /* 0x000fc600078ec0ff */
[----:B------:R-:W-:-:S04]  /*0190*/  IMAD R4, R15, 0x10, R4 ;  /* 0x000000100f047824 */ /* 0x000fc800078e0204 */
[----:B------:R-:W-:Y:S02]  /*01a0*/  IMAD.IADD R21, R4, 0x1, R3 ;  /* 0x0000000104157824 */ /* 0x000fe400078e0203 */
[----:B------:R-:W1:Y:S02]  /*01b0*/  LDC.64 R2, c[0x0][0x228] ;  /* 0x00008a00ff027b82 */ /* 0x000e640000000a00 */
[----:B--2---:R-:W-:Y:S01]  /*01c0*/  IMAD.WIDE R12, R21, 0x4, R12 ;  /* 0x00000004150c7825 */ /* 0x004fe200078e020c */
[----:B------:R-:W-:-:S03]  /*01d0*/  HFMA2.MMA R21, -RZ, RZ, 0, 0 ;  /* 0x00000000ff157435 */ /* 0x000fc600000001ff */
[----:B------:R-:W-:Y:S01]  /*01e0*/  IMAD.MOV.U32 R8, RZ, RZ, RZ ;  /* 0x000000ffff087224 */ /* 0x000fe200078e00ff */
[----:B------:R-:W2:Y:S01]  /*01f0*/  @P0 LDG.E.EL R14, desc[UR6][R12.64] ;  /* 0x000000060c0e0981 */ /* 0x000ea2000c2e1900 */
[----:B------:R-:W3:Y:S01]  /*0200*/  LDC.64 R4, c[0x0][0x230] ;  /* 0x00008c00ff047b82 */ /* 0x000ee20000000a00 */
[----:B0-----:R-:W-:-:S04]  /*0210*/  IMAD.WIDE R16, R19, 0x4, R16 ;  /* 0x0000000413107825 */ /* 0x001fc800078e0210 */
[----:B------:R0:W2:Y:S01]  /*0220*/  @!P2 LDG.E.EL R21, desc[UR6][R10.64] ;  /* 0x000000060a15a981 */ /* 0x0000a2000c2e1900 */
[----:B------:R-:W-:-:S03]  /*0230*/  IMAD.MOV.U32 R18, RZ, RZ, RZ ;  /* 0x000000ffff127224 */ /* 0x000fc600078e00ff */
[----:B------:R-:W4:Y:S01]  /*0240*/  @!P2 LDG.E.EL R8, desc[UR6][R16.64] ;  /* 0x000000061008a981 */ /* 0x000f22000c2e1900 */
[----:B-1----:R-:W-:-:S04]  /*0250*/  IMAD.WIDE R2, R15, 0x4, R2 ;  /* 0x000000040f027825 */ /* 0x002fc800078e0202 */
[----:B---3--:R-:W-:-:S04]  /*0260*/  IMAD.WIDE R4, R15, 0x4, R4 ;  /* 0x000000040f047825 */ /* 0x008fc800078e0204 */
[----:B------:R-:W-:Y:S01]  /*0270*/  IMAD.MOV.U32 R15, RZ, RZ, RZ ;  /* 0x000000ffff0f7224 */ /* 0x000fe200078e00ff */
[----:B------:R1:W3:Y:S05]  /*0280*/  @!P1 LDG.E.EL R18, desc[UR6][R4.64] ;  /* 0x0000000604129981 */ /* 0x0002ea000c2e1900 */
[----:B------:R5:W3:Y:S01]  /*0290*/  @!P1 LDG.E.EL R15, desc[UR6][R2.64] ;  /* 0x00000006020f9981 */ /* 0x000ae2000c2e1900 */
[----:B------:R-:W5:Y:S01]  /*02a0*/  S2UR UR5, SR_CgaCtaId ;  /* 0x00000000000579c3 */ /* 0x000f620000008800 */
[----:B0-----:R-:W-:-:S05]  /*02b0*/  IMAD.SHL.U32 R11, R0, 0x4, RZ ;  /* 0x00000004000b7824 */ /* 0x001fca00078e00ff */
[----:B------:R-:W-:Y:S02]  /*02c0*/  LOP3.LUT R12, R6, 0x7c, R11, 0xf8, !PT ;  /* 0x0000007c060c7812 */ /* 0x000fe400078ef80b */
[----:B------:R-:W-:Y:S01]  /*02d0*/  SHF.R.U32.HI R11, RZ, 0x2, R11 ;  /* 0x00000002ff0b7819 */ /* 0x000fe2000001160b */
[----:B------:R-:W-:Y:S01]  /*02e0*/  UMOV UR4, 0x400 ;  /* 0x0000040000047882 */ /* 0x000fe20000000000 */
[----:B------:R-:W-:Y:S02]  /*02f0*/  SHF.R.U32.HI R10, RZ, 0x2, R0 ;  /* 0x00000002ff0a7819 */ /* 0x000fe40000011600 */
[----:B-1----:R-:W-:Y:S02]  /*0300*/  SGXT.U32 R5, R11, 0x5 ;  /* 0x000000050b05781a */ /* 0x002fe40000000000 */
[----:B------:R-:W-:Y:S02]  /*0310*/  SGXT.U32 R6, R10, 0x5 ;  /* 0x000000050a06781a */ /* 0x000fe40000000000 */
[----:B------:R-:W-:-:S02]  /*0320*/  IADD3 R5, R12, R5, RZ ;  /* 0x000000050c057210 */ /* 0x000fc40007ffe0ff */
[----:B------:R-:W-:Y:S01]  /*0330*/  LOP3.LUT R10, R9, 0x3, R0, 0xf8, !PT ;  /* 0x00000003090a7812 */ /* 0x000fe200078ef800 */
[----:B-----5:R-:W-:Y:S01]  /*0340*/  UPRMT UR4, UR5, 0x654, UR4 ;  /* 0x0000065405047896 */ /* 0x020fe20008000004 */
[----:B------:R-:W-:-:S05]  /*0350*/  LOP3.LUT R3, R0, 0x7f, RZ, 0xc0, !PT ;  /* 0x0000007f00037812 */ /* 0x000fca00078ec0ff */
[----:B------:R-:W-:Y:S02]  /*0360*/  LEA R0, R5, UR4, 0x2 ;  /* 0x0000000405007c11 */ /* 0x000fe4000f8e10ff */
[----:B------:R-:W-:Y:S02]  /*0370*/  LOP3.LUT R7, R7, R6, RZ, 0xfc, !PT ;  /* 0x0000000607077212 */ /* 0x000fe400078efcff */
[----:B------:R-:W-:-:S04]  /*0380*/  ISETP.GE.AND P0, PT, R10, 0x4, PT ;  /* 0x000000040a00780c */ /* 0x000fc80003f06270 */
[----:B------:R-:W-:Y:S01]  /*0390*/  ISETP.LT.AND P0, PT, R7, 0x40, !P0 ;  /* 0x000000400700780c */ /* 0x000fe20004701270 */
[----:B------:R-:W-:-:S05]  /*03a0*/  IMAD.IADD R3, R6, 0x1, R3 ;  /* 0x0000000106037824 */ /* 0x000fca00078e0203 */
[----:B------:R-:W-:Y:S01]  /*03b0*/  LEA R4, R3, UR4, 0x2 ;  /* 0x0000000403047c11 */ /* 0x000fe2000f8e10ff */
[----:B--2---:R-:W-:-:S04]  /*03c0*/  FADD R21, -R21, R14 ;  /* 0x0000000e15157221 */ /* 0x004fc80000000100 */
[----:B----4-:R-:W-:-:S04]  /*03d0*/  FMUL R21, R21, R8 ;  /* 0x0000000815157220 */ /* 0x010fc80000400000 */
[----:B---3--:R-:W-:-:S05]  /*03e0*/  FFMA R15, R21, R15, R18 ;  /* 0x0000000f150f7223 */ /* 0x008fca0000000012 */
[----:B------:R0:W-:Y:S01]  /*03f0*/  STS [R0], R15 ;  /* 0x0000000f00007388 */ /* 0x0001e20000000800 */
[----:B------:R-:W-:Y:S06]  /*0400*/  BAR.SYNC.DEFER_BLOCKING 0x0 ;  /* 0x0000000000007b1d */ /* 0x000fec0000010000 */
[----:B0-----:R-:W-:Y:S05]  /*0410*/  @!P0 EXIT ;  /* 0x000000000000894d */ /* 0x001fea0003800000 */
[----:B------:R-:W0:Y:S01]  /*0420*/  LDS R5, [R4] ;  /* 0x0000000004057984 */ /* 0x000e220000000800 */
[----:B------:R-:W1:Y:S01]  /*0430*/  LDC.64 R2, c[0x0][0x238] ;  /* 0x00008e00ff027b82 */ /* 0x000e620000000a00 */
[----:B------:R-:W-:-:S04]  /*0440*/  IMAD R7, R7, 0x4, R10 ;  /* 0x0000000407077824 */ /* 0x000fc800078e020a */
[----:B-1----:R-:W-:-:S05]  /*0450*/  IMAD.WIDE R2, R7, 0x4, R2 ;  /* 0x0000000407027825 */ /* 0x002fca00078e0202 */
[----:B0-----:R-:W-:Y:S01]  /*0460*/  STG.E desc[UR6][R2.64], R5 ;  /* 0x0000000502007986 */ /* 0x001fe2000c101906 */
[----:B------:R-:W-:Y:S05]  /*0470*/  EXIT ;  /* 0x000000000000794d */ /* 0x000fea0003800000 */
.L_x_0:
[----:B------:R-:W-:-:S00]  /*0480*/  BRA `(.L_x_0) ;  /* 0xfffffffc00fc7947 */ /* 0x000fc0000383ffff */
[----:B------:R-:W-:-:S00]  /*0490*/  NOP ;  /* 0x0000000000007918 */ /* 0x000fc00000000000 */
        /* <DEDUP_REMOVED lines=14> */
.L_x_1:


//--------------------- .nv.shared.triton_poi_fused_native_layer_norm_1 --------------------------
	.section	.nv.shared.triton_poi_fused_native_layer_norm_1,"aw",@nobits
	.sectionflags	@""
	.align	16
	.zero		1024


//--------------------- .nv.constant0.triton_poi_fused_native_layer_norm_1 --------------------------
	.section	.nv.constant0.triton_poi_fused_native_layer_norm_1,"a",@progbits
	.sectionflags	@""
	.align	4
.nv.constant0.triton_poi_fused_native_layer_norm_1:
	.zero		584
